	.headerflags	@"EF_CUDA_TEXMODE_UNIFIED EF_CUDA_64BIT_ADDRESS EF_CUDA_ACCELERATORS EF_CUDA_SM90 EF_CUDA_VIRTUAL_SM(EF_CUDA_SM90)"
	.elftype	@"ET_EXEC"


//--------------------- .nv.info                  --------------------------
	.section	.nv.info,"",@"SHT_CUDA_INFO"
	.align	4


	//----- nvinfo : EIATTR_REGCOUNT
	.align		4
        /*0000*/ 	.byte	0x04, 0x2f
        /*0002*/ 	.short	(.L_1 - .L_0)
	.align		4
.L_0:
        /*0004*/ 	.word	index@(triton_poi_fused_max_pool2d_with_indices_7)
        /*0008*/ 	.word	0x0000001c


	//----- nvinfo : EIATTR_MIN_STACK_SIZE
	.align		4
.L_1:
        /*000c*/ 	.byte	0x04, 0x12
        /*000e*/ 	.short	(.L_3 - .L_2)
	.align		4
.L_2:
        /*0010*/ 	.word	index@(triton_poi_fused_max_pool2d_with_indices_7)
        /*0014*/ 	.word	0x00000000


	//----- nvinfo : EIATTR_FRAME_SIZE
	.align		4
.L_3:
        /*0018*/ 	.byte	0x04, 0x11
        /*001a*/ 	.short	(.L_5 - .L_4)
	.align		4
.L_4:
        /*001c*/ 	.word	index@(triton_poi_fused_max_pool2d_with_indices_7)
        /*0020*/ 	.word	0x00000000


	//----- nvinfo : EIATTR_MIN_STACK_SIZE
	.align		4
.L_5:
        /*0024*/ 	.byte	0x04, 0x12
        /*0026*/ 	.short	(.L_7 - .L_6)
	.align		4
.L_6:
        /*0028*/ 	.word	index@(triton_poi_fused_max_pool2d_with_indices_7)
        /*002c*/ 	.word	0x00000000
.L_7:


//--------------------- .nv.info.triton_poi_fused_max_pool2d_with_indices_7 --------------------------
	.section	.nv.info.triton_poi_fused_max_pool2d_with_indices_7,"",@"SHT_CUDA_INFO"
	.sectionflags	@""
	.align	4


	//----- nvinfo : EIATTR_CUDA_API_VERSION
	.align		4
        /*0000*/ 	.byte	0x04, 0x37
        /*0002*/ 	.short	(.L_9 - .L_8)
.L_8:
        /*0004*/ 	.word	0x0000007c


	//----- nvinfo : EIATTR_KPARAM_INFO
	.align		4
.L_9:
        /*0008*/ 	.byte	0x04, 0x17
        /*000a*/ 	.short	(.L_11 - .L_10)
.L_10:
        /*000c*/ 	.word	0x00000000
        /*0010*/ 	.short	0x0003
        /*0012*/ 	.short	0x0018
        /*0014*/ 	.byte	0x00, 0xf0, 0x11, 0x00


	//----- nvinfo : EIATTR_KPARAM_INFO
	.align		4
.L_11:
        /*0018*/ 	.byte	0x04, 0x17
        /*001a*/ 	.short	(.L_13 - .L_12)
.L_12:
        /*001c*/ 	.word	0x00000000
        /*0020*/ 	.short	0x0002
        /*0022*/ 	.short	0x0010
        /*0024*/ 	.byte	0x00, 0xf4, 0x21, 0x00


	//----- nvinfo : EIATTR_KPARAM_INFO
	.align		4
.L_13:
        /*0028*/ 	.byte	0x04, 0x17
        /*002a*/ 	.short	(.L_15 - .L_14)
.L_14:
        /*002c*/ 	.word	0x00000000
        /*0030*/ 	.short	0x0001
        /*0032*/ 	.short	0x0008
        /*0034*/ 	.byte	0x00, 0xf4, 0x21, 0x00


	//----- nvinfo : EIATTR_KPARAM_INFO
	.align		4
.L_15:
        /*0038*/ 	.byte	0x04, 0x17
        /*003a*/ 	.short	(.L_17 - .L_16)
.L_16:
        /*003c*/ 	.word	0x00000000
        /*0040*/ 	.short	0x0000
        /*0042*/ 	.short	0x0000
        /*0044*/ 	.byte	0x00, 0xf4, 0x21, 0x00


	//----- nvinfo : EIATTR_SPARSE_MMA_MASK
	.align		4
.L_17:
        /*0048*/ 	.byte	0x03, 0x50
        /*004a*/ 	.short	0x0000


	//----- nvinfo : EIATTR_MAXREG_COUNT
	.align		4
        /*004c*/ 	.byte	0x03, 0x1b
        /*004e*/ 	.short	0x00ff


	//----- nvinfo : EIATTR_EXIT_INSTR_OFFSETS
	.align		4
        /*0050*/ 	.byte	0x04, 0x1c
        /*0052*/ 	.short	(.L_19 - .L_18)


	//   ....[0]....
.L_18:
        /*0054*/ 	.word	0x00000980


	//   ....[1]....
        /*0058*/ 	.word	0x000009a0


	//----- nvinfo : EIATTR_REQNTID
	.align		4
.L_19:
        /*005c*/ 	.byte	0x04, 0x10
        /*005e*/ 	.short	(.L_21 - .L_20)
.L_20:
        /*0060*/ 	.word	0x00000100
        /*0064*/ 	.word	0x00000001
        /*0068*/ 	.word	0x00000001


	//----- nvinfo : EIATTR_CBANK_PARAM_SIZE
	.align		4
.L_21:
        /*006c*/ 	.byte	0x03, 0x19
        /*006e*/ 	.short	0x001c


	//----- nvinfo : EIATTR_PARAM_CBANK
	.align		4
        /*0070*/ 	.byte	0x04, 0x0a
        /*0072*/ 	.short	(.L_23 - .L_22)
	.align		4
.L_22:
        /*0074*/ 	.word	index@(.nv.constant0.triton_poi_fused_max_pool2d_with_indices_7)
        /*0078*/ 	.short	0x0210
        /*007a*/ 	.short	0x001c


	//----- nvinfo : EIATTR_SW_WAR
	.align		4
.L_23:
        /*007c*/ 	.byte	0x04, 0x36
        /*007e*/ 	.short	(.L_25 - .L_24)
.L_24:
        /*0080*/ 	.word	0x00000008
.L_25:


//--------------------- .nv.callgraph             --------------------------
	.section	.nv.callgraph,"",@"SHT_CUDA_CALLGRAPH"
	.align	4
	.sectionentsize	8
	.align		4
        /*0000*/ 	.word	0x00000000
	.align		4
        /*0004*/ 	.word	0xffffffff
	.align		4
        /*0008*/ 	.word	0x00000000
	.align		4
        /*000c*/ 	.word	0xfffffffe
	.align		4
        /*0010*/ 	.word	0x00000000
	.align		4
        /*0014*/ 	.word	0xfffffffd
	.align		4
        /*0018*/ 	.word	0x00000000
	.align		4
        /*001c*/ 	.word	0xfffffffc


//--------------------- .text.triton_poi_fused_max_pool2d_with_indices_7 --------------------------
	.section	.text.triton_poi_fused_max_pool2d_with_indices_7,"ax",@progbits
	.align	128
        .global         triton_poi_fused_max_pool2d_with_indices_7
        .type           triton_poi_fused_max_pool2d_with_indices_7,@function
        .size           triton_poi_fused_max_pool2d_with_indices_7,(.L_x_1 - triton_poi_fused_max_pool2d_with_indices_7)
        .other          triton_poi_fused_max_pool2d_with_indices_7,@"STO_CUDA_ENTRY STV_DEFAULT"
triton_poi_fused_max_pool2d_with_indices_7:
.text.triton_poi_fused_max_pool2d_with_indices_7:
[----:B------:R-:W0:Y:S02]  /*0000*/  LDC R1, c[0x0][0x28] ;  /* 0x00000a00ff017b82 */ /* 0x000e240000000800 */
[----:B------:R-:W1:Y:S01]  /*0010*/  S2R R0, SR_TID.X ;  /* 0x0000000000007919 */ /* 0x000e620000002100 */
[----:B------:R-:W-:Y:S01]  /*0020*/  IMAD.MOV.U32 R2, RZ, RZ, RZ ;  /* 0x000000ffff027224 */ /* 0x000fe200078e00ff */
[----:B------:R-:W-:Y:S01]  /*0030*/  ULDC.64 UR4, c[0x0][0x208] ;  /* 0x0000820000047ab9 */ /* 0x000fe20000000a00 */
[----:B------:R-:W2:Y:S01]  /*0040*/  S2R R3, SR_CTAID.X ;  /* 0x0000000000037919 */ /* 0x000ea20000002500 */
[----:B------:R-:W-:Y:S01]  /*0050*/  CS2R R16, SRZ ;  /* 0x0000000000107805 */ /* 0x000fe2000001ff00 */
[----:B------:R-:W-:Y:S01]  /*0060*/  ULDC.64 UR6, c[0x0][0x220] ;  /* 0x0000880000067ab9 */ /* 0x000fe20000000a00 */
[----:B-1----:R-:W-:-:S05]  /*0070*/  IMAD.SHL.U32 R0, R0, 0x2, RZ ;  /* 0x0000000200007824 */ /* 0x002fca00078e00ff */
[----:B------:R-:W-:-:S05]  /*0080*/  LOP3.LUT R0, R0, 0x1fe, RZ, 0xc0, !PT ;  /* 0x000001fe00007812 */ /* 0x000fca00078ec0ff */
[----:B--2---:R-:W-:-:S04]  /*0090*/  IMAD R3, R3, 0x200, R0 ;  /* 0x0000020003037824 */ /* 0x004fc800078e0200 */
[C---:B------:R-:W-:Y:S01]  /*00a0*/  IMAD.HI R6, R3.reuse, 0x2aaaaaab, RZ ;  /* 0x2aaaaaab03067827 */ /* 0x040fe200078e02ff */
[----:B------:R-:W-:-:S03]  /*00b0*/  ISETP.GE.AND P0, PT, R3, 0x174180, PT ;  /* 0x001741800300780c */ /* 0x000fc60003f06270 */
[----:B------:R-:W-:Y:S01]  /*00c0*/  IMAD.HI R8, R3, -0x529fd4a7, R2 ;  /* 0xad602b5903087827 */ /* 0x000fe200078e0202 */
[----:B------:R-:W-:-:S03]  /*00d0*/  SHF.R.U32.HI R7, RZ, 0x1f, R6 ;  /* 0x0000001fff077819 */ /* 0x000fc60000011606 */
[----:B------:R-:W-:Y:S01]  /*00e0*/  IMAD.HI R2, R3, -0x4fdf51ef, R2 ;  /* 0xb020ae1103027827 */ /* 0x000fe200078e0202 */
[----:B------:R-:W-:Y:S02]  /*00f0*/  LEA.HI.SX32 R7, R6, R7, 0x1c ;  /* 0x0000000706077211 */ /* 0x000fe400078fe2ff */
[----:B------:R-:W-:Y:S01]  /*0100*/  SHF.R.U32.HI R9, RZ, 0x1f, R8 ;  /* 0x0000001fff097819 */ /* 0x000fe20000011608 */
[----:B------:R-:W-:Y:S01]  /*0110*/  IMAD.MOV.U32 R6, RZ, RZ, RZ ;  /* 0x000000ffff067224 */ /* 0x000fe200078e00ff */
[----:B------:R-:W-:Y:S02]  /*0120*/  SHF.R.U32.HI R5, RZ, 0x1f, R2 ;  /* 0x0000001fff057819 */ /* 0x000fe40000011602 */
[----:B------:R-:W-:Y:S01]  /*0130*/  LEA.HI.SX32 R9, R8, R9, 0x14 ;  /* 0x0000000908097211 */ /* 0x000fe200078fa2ff */
[----:B------:R-:W-:Y:S01]  /*0140*/  IMAD.HI R0, R7, -0x7df7df7d, R6 ;  /* 0x8208208307007827 */ /* 0x000fe200078e0206 */
[----:B------:R-:W-:Y:S02]  /*0150*/  LEA.HI.SX32 R11, R2, R5, 0xe ;  /* 0x00000005020b7211 */ /* 0x000fe400078f72ff */
[----:B------:R-:W1:Y:S01]  /*0160*/  LDC.64 R4, c[0x0][0x210] ;  /* 0x00008400ff047b82 */ /* 0x000e620000000a00 */
[----:B------:R-:W-:Y:S01]  /*0170*/  IMAD.MOV.U32 R8, RZ, RZ, RZ ;  /* 0x000000ffff087224 */ /* 0x000fe200078e00ff */
[----:B------:R-:W-:-:S03]  /*0180*/  SHF.R.U32.HI R13, RZ, 0x1f, R0 ;  /* 0x0000001fff0d7819 */ /* 0x000fc60000011600 */
[----:B------:R-:W-:Y:S01]  /*0190*/  IMAD.HI R2, R9, -0x7df7df7d, R8 ;  /* 0x8208208309027827 */ /* 0x000fe200078e0208 */
[----:B------:R-:W-:-:S03]  /*01a0*/  LEA.HI R6, R0, R13, RZ, 0x1b ;  /* 0x0000000d00067211 */ /* 0x000fc600078fd8ff */
[----:B------:R-:W-:Y:S01]  /*01b0*/  IMAD R0, R7, -0x60, R3 ;  /* 0xffffffa007007824 */ /* 0x000fe200078e0203 */
[----:B------:R-:W-:Y:S01]  /*01c0*/  SHF.R.U32.HI R13, RZ, 0x1f, R2 ;  /* 0x0000001fff0d7819 */ /* 0x000fe20000011602 */
[----:B------:R-:W-:Y:S02]  /*01d0*/  IMAD R6, R6, -0x3f, R7 ;  /* 0xffffffc106067824 */ /* 0x000fe400078e0207 */
[----:B------:R-:W-:Y:S01]  /*01e0*/  IMAD R11, R11, 0x180000, R0 ;  /* 0x001800000b0b7824 */ /* 0x000fe200078e0200 */
[----:B------:R-:W-:-:S03]  /*01f0*/  LEA.HI R13, R2, R13, RZ, 0x1b ;  /* 0x0000000d020d7211 */ /* 0x000fc600078fd8ff */
[----:B------:R-:W-:Y:S01]  /*0200*/  IMAD R6, R6, 0xc0, R11 ;  /* 0x000000c006067824 */ /* 0x000fe200078e020b */
[----:B------:R-:W-:Y:S01]  /*0210*/  CS2R R10, SRZ ;  /* 0x00000000000a7805 */ /* 0x000fe2000001ff00 */
[----:B------:R-:W-:Y:S02]  /*0220*/  IMAD R7, R13, -0x3f, R9 ;  /* 0xffffffc10d077824 */ /* 0x000fe400078e0209 */
[----:B------:R-:W-:Y:S02]  /*0230*/  IMAD.MOV.U32 R9, RZ, RZ, RZ ;  /* 0x000000ffff097224 */ /* 0x000fe400078e00ff */
[----:B------:R-:W-:-:S04]  /*0240*/  IMAD R7, R7, 0x6000, R6 ;  /* 0x0000600007077824 */ /* 0x000fc800078e0206 */
[C---:B------:R-:W-:Y:S02]  /*0250*/  VIADD R19, R7.reuse, 0x60 ;  /* 0x0000006007137836 */ /* 0x040fe40000000000 */
[----:B-1----:R-:W-:-:S04]  /*0260*/  IMAD.WIDE R14, R7, 0x4, R4 ;  /* 0x00000004070e7825 */ /* 0x002fc800078e0204 */
[--C-:B------:R-:W-:Y:S01]  /*0270*/  IMAD.WIDE R18, R19, 0x4, R4.reuse ;  /* 0x0000000413127825 */ /* 0x100fe200078e0204 */
[----:B------:R1:W2:Y:S03]  /*0280*/  @!P0 LDG.E.64 R10, desc[UR4][R14.64] ;  /* 0x000000040e0a8981 */ /* 0x0002a6000c1e1b00 */
[----:B------:R-:W-:Y:S01]  /*0290*/  VIADD R21, R7, 0xc0 ;  /* 0x000000c007157836 */ /* 0x000fe20000000000 */
[----:B------:R3:W2:Y:S01]  /*02a0*/  @!P0 LDG.E.64 R8, desc[UR4][R18.64] ;  /* 0x0000000412088981 */ /* 0x0006a2000c1e1b00 */
[----:B------:R-:W-:Y:S02]  /*02b0*/  CS2R R12, SRZ ;  /* 0x00000000000c7805 */ /* 0x000fe4000001ff00 */
[----:B------:R-:W-:-:S05]  /*02c0*/  IMAD.WIDE R20, R21, 0x4, R4 ;  /* 0x0000000415147825 */ /* 0x000fca00078e0204 */
[----:B------:R-:W4:Y:S01]  /*02d0*/  @!P0 LDG.E.64 R12, desc[UR4][R20.64] ;  /* 0x00000004140c8981 */ /* 0x000f22000c1e1b00 */
[----:B------:R-:W-:-:S04]  /*02e0*/  VIADD R23, R7, 0x3000 ;  /* 0x0000300007177836 */ /* 0x000fc80000000000 */
[----:B------:R-:W-:-:S05]  /*02f0*/  IMAD.WIDE R22, R23, 0x4, R4 ;  /* 0x0000000417167825 */ /* 0x000fca00078e0204 */
[----:B------:R-:W5:Y:S01]  /*0300*/  @!P0 LDG.E.64 R16, desc[UR4][R22.64] ;  /* 0x0000000416108981 */ /* 0x000f62000c1e1b00 */
[----:B------:R-:W-:Y:S01]  /*0310*/  VIADD R25, R7, 0x3060 ;  /* 0x0000306007197836 */ /* 0x000fe20000000000 */
[----:B-1----:R-:W-:-:S03]  /*0320*/  CS2R R14, SRZ ;  /* 0x00000000000e7805 */ /* 0x002fc6000001ff00 */
[----:B---3--:R-:W-:-:S05]  /*0330*/  IMAD.WIDE R18, R25, 0x4, R4 ;  /* 0x0000000419127825 */ /* 0x008fca00078e0204 */
[----:B------:R1:W3:Y:S01]  /*0340*/  @!P0 LDG.E.64 R14, desc[UR4][R18.64] ;  /* 0x00000004120e8981 */ /* 0x0002e2000c1e1b00 */
[C---:B--2---:R-:W-:Y:S02]  /*0350*/  FSETP.GT.AND P6, PT, R8.reuse, R10, PT ;  /* 0x0000000a0800720b */ /* 0x044fe40003fc4000 */
[C---:B------:R-:W-:Y:S02]  /*0360*/  FSETP.GT.AND P1, PT, R9.reuse, R11, PT ;  /* 0x0000000b0900720b */ /* 0x040fe40003f24000 */
[----:B------:R-:W-:Y:S02]  /*0370*/  FSETP.NAN.AND P3, PT, R8, R8, PT ;  /* 0x000000080800720b */ /* 0x000fe40003f68000 */
[----:B------:R-:W-:Y:S02]  /*0380*/  FSETP.NAN.AND P4, PT, R9, R9, PT ;  /* 0x000000090900720b */ /* 0x000fe40003f88000 */
[----:B----4-:R-:W-:Y:S02]  /*0390*/  FSETP.NAN.AND P2, PT, R12, R12, PT ;  /* 0x0000000c0c00720b */ /* 0x010fe40003f48000 */
[----:B------:R-:W-:-:S03]  /*03a0*/  SEL R0, RZ, 0x1, !P1 ;  /* 0x00000001ff007807 */ /* 0x000fc60004800000 */
[----:B------:R-:W-:Y:S02]  /*03b0*/  @!P6 SEL R8, R8, R10, P3 ;  /* 0x0000000a0808e207 */ /* 0x000fe40001800000 */
[----:B------:R-:W-:Y:S02]  /*03c0*/  FSETP.NAN.AND P3, PT, R13, R13, PT ;  /* 0x0000000d0d00720b */ /* 0x000fe40003f68000 */
[----:B------:R-:W-:Y:S02]  /*03d0*/  FSETP.GEU.AND P5, PT, R8, R12, PT ;  /* 0x0000000c0800720b */ /* 0x000fe40003fae000 */
[----:B------:R-:W-:Y:S02]  /*03e0*/  @!P1 SEL R9, R9, R11, P4 ;  /* 0x0000000b09099207 */ /* 0x000fe40002000000 */
[----:B------:R-:W-:Y:S02]  /*03f0*/  CS2R R10, SRZ ;  /* 0x00000000000a7805 */ /* 0x000fe4000001ff00 */
[----:B------:R-:W-:-:S02]  /*0400*/  @!P2 SEL R12, R12, R8, !P5 ;  /* 0x000000080c0ca207 */ /* 0x000fc40006800000 */
[----:B-----5:R-:W-:Y:S02]  /*0410*/  FSETP.NAN.AND P2, PT, R17, R17, PT ;  /* 0x000000111100720b */ /* 0x020fe40003f48000 */
[----:B------:R-:W-:Y:S02]  /*0420*/  FSETP.GEU.AND P4, PT, R9, R13, PT ;  /* 0x0000000d0900720b */ /* 0x000fe40003f8e000 */
[----:B------:R-:W-:Y:S02]  /*0430*/  FSETP.NAN.AND P1, PT, R16, R16, PT ;  /* 0x000000101000720b */ /* 0x000fe40003f28000 */
[----:B------:R-:W-:Y:S02]  /*0440*/  @!P3 SEL R13, R13, R9, !P4 ;  /* 0x000000090d0db207 */ /* 0x000fe40006000000 */
[----:B-1----:R-:W-:Y:S02]  /*0450*/  P2R R18, PR, RZ, 0x20 ;  /* 0x00000020ff127803 */ /* 0x002fe40000000000 */
[----:B------:R-:W-:-:S02]  /*0460*/  FSETP.GEU.AND P5, PT, R13, R17, PT ;  /* 0x000000110d00720b */ /* 0x000fc40003fae000 */
[----:B------:R-:W-:Y:S02]  /*0470*/  FSETP.GEU.AND P3, PT, R12, R16, PT ;  /* 0x000000100c00720b */ /* 0x000fe40003f6e000 */
[----:B------:R-:W-:Y:S01]  /*0480*/  @!P2 SEL R17, R17, R13, !P5 ;  /* 0x0000000d1111a207 */ /* 0x000fe20006800000 */
[----:B------:R-:W-:Y:S01]  /*0490*/  VIADD R13, R7, 0x30c0 ;  /* 0x000030c0070d7836 */ /* 0x000fe20000000000 */
[----:B------:R-:W-:Y:S02]  /*04a0*/  P2R R2, PR, RZ, 0x8 ;  /* 0x00000008ff027803 */ /* 0x000fe40000000000 */
[----:B------:R-:W-:Y:S01]  /*04b0*/  @!P1 SEL R16, R16, R12, !P3 ;  /* 0x0000000c10109207 */ /* 0x000fe20005800000 */
[----:B------:R-:W-:Y:S01]  /*04c0*/  IMAD.WIDE R12, R13, 0x4, R4 ;  /* 0x000000040d0c7825 */ /* 0x000fe200078e0204 */
[-C--:B---3--:R-:W-:Y:S02]  /*04d0*/  FSETP.NAN.AND P1, PT, R14, R14.reuse, PT ;  /* 0x0000000e0e00720b */ /* 0x088fe40003f28000 */
[----:B------:R-:W-:-:S02]  /*04e0*/  FSETP.GEU.AND P3, PT, R16, R14, PT ;  /* 0x0000000e1000720b */ /* 0x000fc40003f6e000 */
[----:B------:R-:W2:Y:S01]  /*04f0*/  @!P0 LDG.E.64 R10, desc[UR4][R12.64] ;  /* 0x000000040c0a8981 */ /* 0x000ea2000c1e1b00 */
[-C--:B------:R-:W-:Y:S02]  /*0500*/  FSETP.GEU.AND P2, PT, R17, R15.reuse, PT ;  /* 0x0000000f1100720b */ /* 0x080fe40003f4e000 */
[----:B------:R-:W-:Y:S02]  /*0510*/  P2R R6, PR, RZ, 0x8 ;  /* 0x00000008ff067803 */ /* 0x000fe40000000000 */
[----:B------:R-:W-:Y:S02]  /*0520*/  P2R R19, PR, RZ, 0x4 ;  /* 0x00000004ff137803 */ /* 0x000fe40000000000 */
[----:B------:R-:W-:Y:S02]  /*0530*/  P2R R8, PR, RZ, 0x20 ;  /* 0x00000020ff087803 */ /* 0x000fe40000000000 */
[----:B------:R-:W-:Y:S02]  /*0540*/  @!P1 SEL R14, R14, R16, !P3 ;  /* 0x000000100e0e9207 */ /* 0x000fe40005800000 */
[----:B------:R-:W-:-:S02]  /*0550*/  FSETP.NAN.AND P1, PT, R15, R15, PT ;  /* 0x0000000f0f00720b */ /* 0x000fc40003f28000 */
[----:B------:R-:W-:-:S04]  /*0560*/  ISETP.NE.AND P3, PT, R2, RZ, PT ;  /* 0x000000ff0200720c */ /* 0x000fc80003f65270 */
[----:B------:R-:W-:Y:S02]  /*0570*/  P2R R16, PR, RZ, 0x8 ;  /* 0x00000008ff107803 */ /* 0x000fe40000000000 */
[----:B------:R-:W-:-:S05]  /*0580*/  ISETP.NE.AND P3, PT, R8, RZ, PT ;  /* 0x000000ff0800720c */ /* 0x000fca0003f65270 */
[----:B------:R-:W-:Y:S02]  /*0590*/  @!P1 SEL R15, R15, R17, !P2 ;  /* 0x000000110f0f9207 */ /* 0x000fe40005000000 */
[----:B------:R-:W-:Y:S02]  /*05a0*/  CS2R R8, SRZ ;  /* 0x0000000000087805 */ /* 0x000fe4000001ff00 */
[-C--:B--2---:R-:W-:Y:S02]  /*05b0*/  FSETP.NAN.AND P1, PT, R11, R11.reuse, PT ;  /* 0x0000000b0b00720b */ /* 0x084fe40003f28000 */
[----:B------:R-:W-:-:S11]  /*05c0*/  FSETP.GEU.AND P2, PT, R15, R11, PT ;  /* 0x0000000b0f00720b */ /* 0x000fd60003f4e000 */
[----:B------:R-:W-:Y:S01]  /*05d0*/  @!P1 SEL R11, R11, R15, !P2 ;  /* 0x0000000f0b0b9207 */ /* 0x000fe20005000000 */
[----:B------:R-:W-:-:S04]  /*05e0*/  VIADD R15, R7, 0x6000 ;  /* 0x00006000070f7836 */ /* 0x000fc80000000000 */
[----:B------:R-:W-:-:S05]  /*05f0*/  IMAD.WIDE R12, R15, 0x4, R4 ;  /* 0x000000040f0c7825 */ /* 0x000fca00078e0204 */
[----:B------:R1:W2:Y:S01]  /*0600*/  @!P0 LDG.E.64 R8, desc[UR4][R12.64] ;  /* 0x000000040c088981 */ /* 0x0002a2000c1e1b00 */
[-C--:B------:R-:W-:Y:S02]  /*0610*/  FSETP.NAN.AND P5, PT, R10, R10.reuse, PT ;  /* 0x0000000a0a00720b */ /* 0x080fe40003fa8000 */
[----:B------:R-:W-:Y:S02]  /*0620*/  FSETP.GEU.AND P1, PT, R14, R10, PT ;  /* 0x0000000a0e00720b */ /* 0x000fe40003f2e000 */
[----:B------:R-:W-:-:S09]  /*0630*/  SEL R2, RZ, 0x1, !P6 ;  /* 0x00000001ff027807 */ /* 0x000fd20007000000 */
[----:B------:R-:W-:Y:S02]  /*0640*/  @!P5 SEL R10, R10, R14, !P1 ;  /* 0x0000000e0a0ad207 */ /* 0x000fe40004800000 */
[----:B------:R-:W-:Y:S01]  /*0650*/  SEL R0, R0, 0x2, P4 ;  /* 0x0000000200007807 */ /* 0x000fe20002000000 */
[----:B-1----:R-:W-:-:S04]  /*0660*/  VIADD R13, R7, 0x6060 ;  /* 0x00006060070d7836 */ /* 0x002fc80000000000 */
[----:B------:R-:W-:Y:S01]  /*0670*/  IMAD.WIDE R12, R13, 0x4, R4 ;  /* 0x000000040d0c7825 */ /* 0x000fe200078e0204 */
[----:B------:R-:W-:Y:S02]  /*0680*/  SEL R0, R0, 0x3, P3 ;  /* 0x0000000300007807 */ /* 0x000fe40001800000 */
[----:B------:R-:W-:Y:S01]  /*0690*/  ISETP.NE.AND P3, PT, R16, RZ, PT ;  /* 0x000000ff1000720c */ /* 0x000fe20003f65270 */
[----:B------:R-:W-:Y:S01]  /*06a0*/  VIADD R7, R7, 0x60c0 ;  /* 0x000060c007077836 */ /* 0x000fe20000000000 */
[-C--:B--2---:R-:W-:Y:S02]  /*06b0*/  FSETP.NAN.AND P5, PT, R8, R8.reuse, PT ;  /* 0x000000080800720b */ /* 0x084fe40003fa8000 */
[----:B------:R-:W-:Y:S02]  /*06c0*/  FSETP.GEU.AND P6, PT, R10, R8, PT ;  /* 0x000000080a00720b */ /* 0x000fe40003fce000 */
[----:B------:R-:W-:-:S09]  /*06d0*/  FSETP.NAN.AND P4, PT, R9, R9, PT ;  /* 0x000000090900720b */ /* 0x000fd20003f88000 */
[----:B------:R-:W-:Y:S02]  /*06e0*/  @!P5 SEL R8, R8, R10, !P6 ;  /* 0x0000000a0808d207 */ /* 0x000fe40007000000 */
[----:B------:R-:W-:-:S04]  /*06f0*/  ISETP.NE.AND P5, PT, R18, RZ, PT ;  /* 0x000000ff1200720c */ /* 0x000fc80003fa5270 */
[----:B------:R-:W-:Y:S02]  /*0700*/  SEL R2, R2, 0x2, P5 ;  /* 0x0000000202027807 */ /* 0x000fe40002800000 */
[----:B------:R-:W-:-:S04]  /*0710*/  FSETP.GEU.AND P5, PT, R11, R9, PT ;  /* 0x000000090b00720b */ /* 0x000fc80003fae000 */
[----:B------:R-:W-:Y:S02]  /*0720*/  @!P4 SEL R9, R9, R11, !P5 ;  /* 0x0000000b0909c207 */ /* 0x000fe40006800000 */
[----:B------:R-:W-:Y:S02]  /*0730*/  CS2R R10, SRZ ;  /* 0x00000000000a7805 */ /* 0x000fe4000001ff00 */
[----:B------:R-:W-:-:S04]  /*0740*/  SEL R2, R2, 0x3, P3 ;  /* 0x0000000302027807 */ /* 0x000fc80001800000 */
[----:B------:R1:W2:Y:S01]  /*0750*/  @!P0 LDG.E.64 R10, desc[UR4][R12.64] ;  /* 0x000000040c0a8981 */ /* 0x0002a2000c1e1b00 */
[----:B------:R-:W-:Y:S01]  /*0760*/  ISETP.NE.AND P3, PT, R6, RZ, PT ;  /* 0x000000ff0600720c */ /* 0x000fe20003f65270 */
[----:B------:R-:W-:Y:S01]  /*0770*/  IMAD.WIDE R6, R7, 0x4, R4 ;  /* 0x0000000407067825 */ /* 0x000fe200078e0204 */
[----:B------:R-:W-:-:S06]  /*0780*/  CS2R R4, SRZ ;  /* 0x0000000000047805 */ /* 0x000fcc000001ff00 */
[----:B------:R3:W4:Y:S01]  /*0790*/  @!P0 LDG.E.64 R4, desc[UR4][R6.64] ;  /* 0x0000000406048981 */ /* 0x000722000c1e1b00 */
[----:B------:R-:W-:Y:S01]  /*07a0*/  SEL R2, R2, 0x4, P3 ;  /* 0x0000000402027807 */ /* 0x000fe20001800000 */
[----:B-1----:R-:W3:Y:S01]  /*07b0*/  LDC.64 R12, c[0x0][0x218] ;  /* 0x00008600ff0c7b82 */ /* 0x002ee20000000a00 */
[----:B------:R-:W-:-:S04]  /*07c0*/  ISETP.NE.AND P4, PT, R19, RZ, PT ;  /* 0x000000ff1300720c */ /* 0x000fc80003f85270 */
[----:B------:R-:W-:Y:S02]  /*07d0*/  SEL R0, R0, 0x4, P4 ;  /* 0x0000000400007807 */ /* 0x000fe40002000000 */
[----:B------:R-:W-:Y:S02]  /*07e0*/  SEL R2, R2, 0x5, P1 ;  /* 0x0000000502027807 */ /* 0x000fe40000800000 */
[----:B------:R-:W-:Y:S02]  /*07f0*/  SEL R0, R0, 0x5, P2 ;  /* 0x0000000500007807 */ /* 0x000fe40001000000 */
[----:B------:R-:W-:Y:S02]  /*0800*/  SEL R2, R2, 0x6, P6 ;  /* 0x0000000602027807 */ /* 0x000fe40003000000 */
[----:B------:R-:W-:Y:S01]  /*0810*/  SEL R0, R0, 0x6, P5 ;  /* 0x0000000600007807 */ /* 0x000fe20002800000 */
[----:B---3--:R-:W-:Y:S01]  /*0820*/  IMAD.WIDE R6, R3, 0x4, R12 ;  /* 0x0000000403067825 */ /* 0x008fe200078e020c */
[----:B--2---:R-:W-:-:S02]  /*0830*/  FSETP.NAN.AND P3, PT, R10, R10, PT ;  /* 0x0000000a0a00720b */ /* 0x004fc40003f68000 */
[----:B------:R-:W-:Y:S02]  /*0840*/  FSETP.NAN.AND P4, PT, R11, R11, PT ;  /* 0x0000000b0b00720b */ /* 0x000fe40003f88000 */
[----:B------:R-:W-:Y:S02]  /*0850*/  FSETP.GEU.AND P1, PT, R8, R10, PT ;  /* 0x0000000a0800720b */ /* 0x000fe40003f2e000 */
[----:B----4-:R-:W-:Y:S02]  /*0860*/  FSETP.NAN.AND P2, PT, R4, R4, PT ;  /* 0x000000040400720b */ /* 0x010fe40003f48000 */
[----:B------:R-:W-:-:S05]  /*0870*/  FSETP.NAN.AND P6, PT, R5, R5, PT ;  /* 0x000000050500720b */ /* 0x000fca0003fc8000 */
[----:B------:R-:W-:Y:S02]  /*0880*/  @!P3 SEL R10, R10, R8, !P1 ;  /* 0x000000080a0ab207 */ /* 0x000fe40004800000 */
[----:B------:R-:W-:-:S04]  /*0890*/  FSETP.GEU.AND P3, PT, R9, R11, PT ;  /* 0x0000000b0900720b */ /* 0x000fc80003f6e000 */
[----:B------:R-:W-:Y:S02]  /*08a0*/  @!P4 SEL R11, R11, R9, !P3 ;  /* 0x000000090b0bc207 */ /* 0x000fe40005800000 */
[----:B------:R-:W-:Y:S02]  /*08b0*/  FSETP.GEU.AND P5, PT, R10, R4, PT ;  /* 0x000000040a00720b */ /* 0x000fe40003fae000 */
[----:B------:R-:W-:Y:S02]  /*08c0*/  SEL R2, R2, 0x7, P1 ;  /* 0x0000000702027807 */ /* 0x000fe40000800000 */
[----:B------:R-:W-:Y:S02]  /*08d0*/  FSETP.GEU.AND P4, PT, R11, R5, PT ;  /* 0x000000050b00720b */ /* 0x000fe40003f8e000 */
[----:B------:R-:W-:Y:S02]  /*08e0*/  SEL R0, R0, 0x7, P3 ;  /* 0x0000000700007807 */ /* 0x000fe40001800000 */
[----:B------:R-:W-:-:S02]  /*08f0*/  SEL R8, R2, 0x8, P5 ;  /* 0x0000000802087807 */ /* 0x000fc40002800000 */
[----:B------:R-:W-:Y:S02]  /*0900*/  @!P2 SEL R4, R4, R10, !P5 ;  /* 0x0000000a0404a207 */ /* 0x000fe40006800000 */
[----:B------:R-:W-:Y:S02]  /*0910*/  @!P6 SEL R5, R5, R11, !P4 ;  /* 0x0000000b0505e207 */ /* 0x000fe40006000000 */
[----:B------:R-:W-:Y:S02]  /*0920*/  IADD3 R2, P1, R3, UR6, RZ ;  /* 0x0000000603027c10 */ /* 0x000fe4000ff3e0ff */
[----:B------:R-:W-:Y:S02]  /*0930*/  SEL R9, R0, 0x8, P4 ;  /* 0x0000000800097807 */ /* 0x000fe40002000000 */
[----:B------:R-:W-:Y:S01]  /*0940*/  LOP3.LUT R0, R8, 0xff, RZ, 0xc0, !PT ;  /* 0x000000ff08007812 */ /* 0x000fe200078ec0ff */
[----:B------:R1:W-:Y:S01]  /*0950*/  @!P0 STG.E.64 desc[UR4][R6.64], R4 ;  /* 0x0000000406008986 */ /* 0x0003e2000c101b04 */
[----:B------:R-:W-:-:S03]  /*0960*/  LEA.HI.X.SX32 R3, R3, UR7, 0x1, P1 ;  /* 0x0000000703037c11 */ /* 0x000fc600088f0eff */
[----:B------:R-:W-:Y:S01]  /*0970*/  IMAD R9, R9, 0x100, R0 ;  /* 0x0000010009097824 */ /* 0x000fe200078e0200 */
[----:B------:R-:W-:Y:S06]  /*0980*/  @P0 EXIT ;  /* 0x000000000000094d */ /* 0x000fec0003800000 */
[----:B------:R-:W-:Y:S01]  /*0990*/  STG.E.U16 desc[UR4][R2.64], R9 ;  /* 0x0000000902007986 */ /* 0x000fe2000c101504 */
[----:B------:R-:W-:Y:S05]  /*09a0*/  EXIT ;  /* 0x000000000000794d */ /* 0x000fea0003800000 */
.L_x_0:
[----:B------:R-:W-:-:S00]  /*09b0*/  BRA `(.L_x_0) ;  /* 0xfffffffc00fc7947 */ /* 0x000fc0000383ffff */
[----:B------:R-:W-:-:S00]  /*09c0*/  NOP ;  /* 0x0000000000007918 */ /* 0x000fc00000000000 */
        /* <DEDUP_REMOVED lines=11> */
.L_x_1:


//--------------------- .nv.constant0.triton_poi_fused_max_pool2d_with_indices_7 --------------------------
	.section	.nv.constant0.triton_poi_fused_max_pool2d_with_indices_7,"a",@progbits
	.sectionflags	@""
	.align	4
.nv.constant0.triton_poi_fused_max_pool2d_with_indices_7:
	.zero		556
